//
// Generated by NVIDIA NVVM Compiler
//
// Compiler Build ID: CL-36424714
// Cuda compilation tools, release 13.0, V13.0.88
// Based on NVVM 20.0.0
//

.version 9.0
.target sm_100
.address_size 64

	// .globl	_Z4maxvPdmS_
.extern .shared .align 16 .b8 sdata[];

.visible .entry _Z4maxvPdmS_(
	.param .u64 .ptr .align 1 _Z4maxvPdmS__param_0,
	.param .u64 _Z4maxvPdmS__param_1,
	.param .u64 .ptr .align 1 _Z4maxvPdmS__param_2
)
{
	.reg .pred 	%p<10>;
	.reg .b32 	%r<21>;
	.reg .b64 	%rd<18>;
	.reg .b64 	%fd<13>;

	ld.param.u64 	%rd8, [_Z4maxvPdmS__param_0];
	ld.param.u64 	%rd6, [_Z4maxvPdmS__param_1];
	ld.param.u64 	%rd7, [_Z4maxvPdmS__param_2];
	cvta.to.global.u64 	%rd1, %rd8;
	mov.u32 	%r1, %tid.x;
	mov.u32 	%r20, %ntid.x;
	mov.u32 	%r13, %nctaid.x;
	mul.lo.s32 	%r3, %r20, %r13;
	mov.u32 	%r4, %ctaid.x;
	mad.lo.s32 	%r19, %r4, %r20, %r1;
	shl.b32 	%r14, %r1, 3;
	mov.u32 	%r15, sdata;
	add.s32 	%r6, %r15, %r14;
	mov.b64 	%rd9, -4503599627370496;
	st.shared.u64 	[%r6], %rd9;
	cvt.u64.u32 	%rd2, %r19;
	setp.le.u64 	%p1, %rd6, %rd2;
	mov.f64 	%fd12, 0dFFF0000000000000;
	@%p1 bra 	$L__BB0_2;
	shl.b64 	%rd10, %rd2, 3;
	add.s64 	%rd11, %rd1, %rd10;
	ld.global.f64 	%fd12, [%rd11];
	st.shared.f64 	[%r6], %fd12;
	add.s32 	%r19, %r19, %r3;
$L__BB0_2:
	cvt.u64.u32 	%rd17, %r19;
	setp.le.u64 	%p2, %rd6, %rd17;
	@%p2 bra 	$L__BB0_5;
$L__BB0_3:
	shl.b64 	%rd12, %rd17, 3;
	add.s64 	%rd13, %rd1, %rd12;
	ld.global.f64 	%fd6, [%rd13];
	setp.gt.f64 	%p3, %fd6, %fd12;
	selp.f64 	%fd12, %fd6, %fd12, %p3;
	add.s32 	%r19, %r19, %r3;
	cvt.u64.u32 	%rd17, %r19;
	setp.gt.u64 	%p4, %rd6, %rd17;
	@%p4 bra 	$L__BB0_3;
	st.shared.f64 	[%r6], %fd12;
$L__BB0_5:
	bar.sync 	0;
	setp.lt.u32 	%p5, %r20, 2;
	@%p5 bra 	$L__BB0_9;
$L__BB0_6:
	shr.u32 	%r12, %r20, 1;
	setp.ge.u32 	%p6, %r1, %r12;
	@%p6 bra 	$L__BB0_8;
	shl.b32 	%r16, %r12, 3;
	add.s32 	%r17, %r6, %r16;
	ld.shared.f64 	%fd7, [%r17];
	ld.shared.f64 	%fd8, [%r6];
	setp.gt.f64 	%p7, %fd7, %fd8;
	selp.f64 	%fd9, %fd7, %fd8, %p7;
	st.shared.f64 	[%r6], %fd9;
$L__BB0_8:
	bar.sync 	0;
	setp.gt.u32 	%p8, %r20, 3;
	mov.u32 	%r20, %r12;
	@%p8 bra 	$L__BB0_6;
$L__BB0_9:
	setp.ne.s32 	%p9, %r1, 0;
	@%p9 bra 	$L__BB0_11;
	ld.shared.f64 	%fd10, [sdata];
	cvta.to.global.u64 	%rd14, %rd7;
	mul.wide.u32 	%rd15, %r4, 8;
	add.s64 	%rd16, %rd14, %rd15;
	st.global.f64 	[%rd16], %fd10;
$L__BB0_11:
	ret;

}


// ===== COMPILED SASS (sm_100) =====

	.target	sm_100

	.elftype	@"ET_EXEC"


//--------------------- .note.nv.tkinfo           --------------------------
	.section	.note.nv.tkinfo,"",@"SHT_NOTE"
	.sectionflags	@"SHF_NOTE_NV_TKINFO"
	.tkinfo
        /*0018*/ 	.word	0x00000002
        /*0030*/ 	.string	""
        /*0030*/ 	.string	"ptxas"
        /*0030*/ 	.string	"Cuda compilation tools, release 13.0, V13.0.88"
        /*0030*/ 	.string	"Build cuda_13.0.r13.0/compiler.36424714_0"
        /*0030*/ 	.string	"-arch sm_100 -m 64 "



//--------------------- .note.nv.cuinfo           --------------------------
	.section	.note.nv.cuinfo,"",@"SHT_NOTE"
	.sectionflags	@"SHF_NOTE_NV_CUINFO"
        /*0018*/ 	.short	0x0002
        /*001a*/ 	.short	0x0064
        /*001c*/ 	.short	0x0082
	.zero		2


//--------------------- .nv.info                  --------------------------
	.section	.nv.info,"",@"SHT_CUDA_INFO"
	.align	4


	//----- nvinfo : EIATTR_REGCOUNT
	.align		4
        /*0000*/ 	.byte	0x04, 0x2f
        /*0002*/ 	.short	(.L_1 - .L_0)
	.align		4
.L_0:
        /*0004*/ 	.word	index@(_Z4maxvPdmS_)
        /*0008*/ 	.word	0x0000000e


	//----- nvinfo : EIATTR_FRAME_SIZE
	.align		4
.L_1:
        /*000c*/ 	.byte	0x04, 0x11
        /*000e*/ 	.short	(.L_3 - .L_2)
	.align		4
.L_2:
        /*0010*/ 	.word	index@(_Z4maxvPdmS_)
        /*0014*/ 	.word	0x00000000


	//----- nvinfo : EIATTR_MIN_STACK_SIZE
	.align		4
.L_3:
        /*0018*/ 	.byte	0x04, 0x12
        /*001a*/ 	.short	(.L_5 - .L_4)
	.align		4
.L_4:
        /*001c*/ 	.word	index@(_Z4maxvPdmS_)
        /*0020*/ 	.word	0x00000000
.L_5:


//--------------------- .nv.compat                --------------------------
	.section	.nv.compat,"",@"SHT_CUDA_COMPAT_INFO"
	.align	4
        /*0000*/ 	.byte	0x02, 0x09, 0x00, 0x00, 0x02, 0x02, 0x01, 0x00, 0x02, 0x05, 0x05, 0x00, 0x03, 0x07, 0x01, 0x01
        /*0010*/ 	.byte	0x02, 0x03, 0x00, 0x00, 0x02, 0x06, 0x01, 0x00, 0x04, 0x0b, 0x08, 0x00, 0x01, 0x00, 0x00, 0x00
        /*0020*/ 	.byte	0x00, 0x00, 0x00, 0x00


//--------------------- .nv.info._Z4maxvPdmS_     --------------------------
	.section	.nv.info._Z4maxvPdmS_,"",@"SHT_CUDA_INFO"
	.sectionflags	@""
	.align	4


	//----- nvinfo : EIATTR_CUDA_API_VERSION
	.align		4
        /*0000*/ 	.byte	0x04, 0x37
        /*0002*/ 	.short	(.L_7 - .L_6)
.L_6:
        /*0004*/ 	.word	0x00000082


	//----- nvinfo : EIATTR_KPARAM_INFO
	.align		4
.L_7:
        /*0008*/ 	.byte	0x04, 0x17
        /*000a*/ 	.short	(.L_9 - .L_8)
.L_8:
        /*000c*/ 	.word	0x00000000
        /*0010*/ 	.short	0x0002
        /*0012*/ 	.short	0x0010
        /*0014*/ 	.byte	0x00, 0xf5, 0x21, 0x00


	//----- nvinfo : EIATTR_KPARAM_INFO
	.align		4
.L_9:
        /*0018*/ 	.byte	0x04, 0x17
        /*001a*/ 	.short	(.L_11 - .L_10)
.L_10:
        /*001c*/ 	.word	0x00000000
        /*0020*/ 	.short	0x0001
        /*0022*/ 	.short	0x0008
        /*0024*/ 	.byte	0x00, 0xf0, 0x21, 0x00


	//----- nvinfo : EIATTR_KPARAM_INFO
	.align		4
.L_11:
        /*0028*/ 	.byte	0x04, 0x17
        /*002a*/ 	.short	(.L_13 - .L_12)
.L_12:
        /*002c*/ 	.word	0x00000000
        /*0030*/ 	.short	0x0000
        /*0032*/ 	.short	0x0000
        /*0034*/ 	.byte	0x00, 0xf5, 0x21, 0x00


	//----- nvinfo : EIATTR_SPARSE_MMA_MASK
	.align		4
.L_13:
        /*0038*/ 	.byte	0x03, 0x50
        /*003a*/ 	.short	0x0000


	//----- nvinfo : EIATTR_MAXREG_COUNT
	.align		4
        /*003c*/ 	.byte	0x03, 0x1b
        /*003e*/ 	.short	0x00ff


	//----- nvinfo : EIATTR_NUM_BARRIERS
	.align		4
        /*0040*/ 	.byte	0x02, 0x4c
        /*0042*/ 	.byte	0x01
	.zero		1


	//----- nvinfo : EIATTR_MERCURY_ISA_VERSION
	.align		4
        /*0044*/ 	.byte	0x03, 0x5f
        /*0046*/ 	.short	0x0101


	//----- nvinfo : EIATTR_VRC_CTA_INIT_COUNT
	.align		4
        /*0048*/ 	.byte	0x02, 0x4a
	.zero		1
	.zero		1


	//----- nvinfo : EIATTR_EXIT_INSTR_OFFSETS
	.align		4
        /*004c*/ 	.byte	0x04, 0x1c
        /*004e*/ 	.short	(.L_15 - .L_14)


	//   ....[0]....
.L_14:
        /*0050*/ 	.word	0x00000420


	//   ....[1]....
        /*0054*/ 	.word	0x000004a0


	//----- nvinfo : EIATTR_CRS_STACK_SIZE
	.align		4
.L_15:
        /*0058*/ 	.byte	0x04, 0x1e
        /*005a*/ 	.short	(.L_17 - .L_16)
.L_16:
        /*005c*/ 	.word	0x00000000


	//----- nvinfo : EIATTR_CBANK_PARAM_SIZE
	.align		4
.L_17:
        /*0060*/ 	.byte	0x03, 0x19
        /*0062*/ 	.short	0x0018


	//----- nvinfo : EIATTR_PARAM_CBANK
	.align		4
        /*0064*/ 	.byte	0x04, 0x0a
        /*0066*/ 	.short	(.L_19 - .L_18)
	.align		4
.L_18:
        /*0068*/ 	.word	index@(.nv.constant0._Z4maxvPdmS_)
        /*006c*/ 	.short	0x0380
        /*006e*/ 	.short	0x0018


	//----- nvinfo : EIATTR_SW_WAR
	.align		4
.L_19:
        /*0070*/ 	.byte	0x04, 0x36
        /*0072*/ 	.short	(.L_21 - .L_20)
.L_20:
        /*0074*/ 	.word	0x00000008
.L_21:


//--------------------- .nv.callgraph             --------------------------
	.section	.nv.callgraph,"",@"SHT_CUDA_CALLGRAPH"
	.align	4
	.sectionentsize	8
	.align		4
        /*0000*/ 	.word	0x00000000
	.align		4
        /*0004*/ 	.word	0xffffffff
	.align		4
        /*0008*/ 	.word	0x00000000
	.align		4
        /*000c*/ 	.word	0xfffffffe
	.align		4
        /*0010*/ 	.word	0x00000000
	.align		4
        /*0014*/ 	.word	0xfffffffd
	.align		4
        /*0018*/ 	.word	0x00000000
	.align		4
        /*001c*/ 	.word	0xfffffffc


//--------------------- .text._Z4maxvPdmS_        --------------------------
	.section	.text._Z4maxvPdmS_,"ax",@progbits
	.align	128
        .global         _Z4maxvPdmS_
        .type           _Z4maxvPdmS_,@function
        .size           _Z4maxvPdmS_,(.L_x_7 - _Z4maxvPdmS_)
        .other          _Z4maxvPdmS_,@"STO_CUDA_ENTRY STV_DEFAULT"
_Z4maxvPdmS_:
.text._Z4maxvPdmS_:
[----:B------:R-:W-:Y:S01]  /*0000*/  LDC R1, c[0x0][0x37c] ;  /* 0x0000df00ff017b82 */ /* 0x000fe20000000800 */
[----:B------:R-:W0:Y:S01]  /*0010*/  S2R R3, SR_TID.X ;  /* 0x0000000000037919 */ /* 0x000e220000002100 */
[----:B------:R-:W0:Y:S01]  /*0020*/  LDCU UR7, c[0x0][0x360] ;  /* 0x00006c00ff0777ac */ /* 0x000e220008000800 */
[----:B------:R-:W-:Y:S01]  /*0030*/  IMAD.MOV.U32 R6, RZ, RZ, 0x0 ;  /* 0x00000000ff067424 */ /* 0x000fe200078e00ff */
[----:B------:R-:W0:Y:S01]  /*0040*/  S2R R0, SR_CTAID.X ;  /* 0x0000000000007919 */ /* 0x000e220000002500 */
[----:B------:R-:W1:Y:S01]  /*0050*/  LDCU.64 UR10, c[0x0][0x388] ;  /* 0x00007100ff0a77ac */ /* 0x000e620008000a00 */
[----:B------:R-:W-:Y:S01]  /*0060*/  IMAD.MOV.U32 R7, RZ, RZ, -0x100000 ;  /* 0xfff00000ff077424 */ /* 0x000fe200078e00ff */
[----:B------:R-:W2:Y:S01]  /*0070*/  LDCU.64 UR8, c[0x0][0x358] ;  /* 0x00006b00ff0877ac */ /* 0x000ea20008000a00 */
[----:B------:R-:W3:Y:S01]  /*0080*/  S2UR UR5, SR_CgaCtaId ;  /* 0x00000000000579c3 */ /* 0x000ee20000008800 */
[----:B------:R-:W-:Y:S01]  /*0090*/  UMOV UR4, 0x400 ;  /* 0x0000040000047882 */ /* 0x000fe20000000000 */
[----:B------:R-:W4:Y:S01]  /*00a0*/  LDCU.64 UR12, c[0x0][0x380] ;  /* 0x00007000ff0c77ac */ /* 0x000f220008000a00 */
[----:B0-----:R-:W-:-:S05]  /*00b0*/  IMAD R2, R0, UR7, R3 ;  /* 0x0000000700027c24 */ /* 0x001fca000f8e0203 */
[----:B-1----:R-:W-:-:S04]  /*00c0*/  ISETP.GE.U32.AND P0, PT, R2, UR10, PT ;  /* 0x0000000a02007c0c */ /* 0x002fc8000bf06070 */
[----:B------:R-:W-:-:S13]  /*00d0*/  ISETP.GE.U32.AND.EX P0, PT, RZ, UR11, PT, P0 ;  /* 0x0000000bff007c0c */ /* 0x000fda000bf06100 */
[----:B------:R-:W0:Y:S02]  /*00e0*/  @!P0 LDC.64 R4, c[0x0][0x380] ;  /* 0x0000e000ff048b82 */ /* 0x000e240000000a00 */
[----:B0-----:R-:W-:-:S04]  /*00f0*/  @!P0 LEA R4, P1, R2, R4, 0x3 ;  /* 0x0000000402048211 */ /* 0x001fc800078218ff */
[----:B------:R-:W-:-:S05]  /*0100*/  @!P0 LEA.HI.X R5, R2, R5, RZ, 0x3, P1 ;  /* 0x0000000502058211 */ /* 0x000fca00008f1cff */
[----:B--2---:R0:W2:Y:S01]  /*0110*/  @!P0 LDG.E.64 R6, desc[UR8][R4.64] ;  /* 0x0000000804068981 */ /* 0x0040a2000c1e1b00 */
[----:B------:R-:W1:Y:S01]  /*0120*/  LDCU UR6, c[0x0][0x370] ;  /* 0x00006e00ff0677ac */ /* 0x000e620008000800 */
[----:B------:R-:W-:Y:S01]  /*0130*/  IMAD.MOV.U32 R8, RZ, RZ, R2 ;  /* 0x000000ffff087224 */ /* 0x000fe200078e0002 */
[----:B------:R-:W-:Y:S01]  /*0140*/  BSSY.RECONVERGENT B0, `(.L_x_0) ;  /* 0x000001c000007945 */ /* 0x000fe20003800200 */
[----:B------:R-:W-:Y:S01]  /*0150*/  IMAD.U32 R2, RZ, RZ, UR7 ;  /* 0x00000007ff027e24 */ /* 0x000fe2000f8e00ff */
[----:B---3--:R-:W-:Y:S01]  /*0160*/  ULEA UR4, UR5, UR4, 0x18 ;  /* 0x0000000405047291 */ /* 0x008fe2000f8ec0ff */
[----:B0-----:R-:W-:-:S05]  /*0170*/  IMAD.MOV.U32 R4, RZ, RZ, 0x0 ;  /* 0x00000000ff047424 */ /* 0x001fca00078e00ff */
[----:B------:R-:W-:Y:S01]  /*0180*/  LEA R9, R3, UR4, 0x3 ;  /* 0x0000000403097c11 */ /* 0x000fe2000f8e18ff */
[----:B------:R-:W-:Y:S01]  /*0190*/  IMAD.MOV.U32 R5, RZ, RZ, -0x100000 ;  /* 0xfff00000ff057424 */ /* 0x000fe200078e00ff */
[----:B-1----:R-:W-:-:S06]  /*01a0*/  UIMAD UR4, UR7, UR6, URZ ;  /* 0x00000006070472a4 */ /* 0x002fcc000f8e02ff */
[----:B------:R-:W-:-:S05]  /*01b0*/  @!P0 VIADD R8, R8, UR4 ;  /* 0x0000000408088c36 */ /* 0x000fca0008000000 */
[----:B------:R-:W-:-:S04]  /*01c0*/  ISETP.GE.U32.AND P1, PT, R8, UR10, PT ;  /* 0x0000000a08007c0c */ /* 0x000fc8000bf26070 */
[----:B------:R-:W-:Y:S01]  /*01d0*/  ISETP.GE.U32.AND.EX P1, PT, RZ, UR11, PT, P1 ;  /* 0x0000000bff007c0c */ /* 0x000fe2000bf26110 */
[----:B--2---:R0:W-:Y:S01]  /*01e0*/  STS.64 [R9], R6 ;  /* 0x0000000609007388 */ /* 0x0041e20000000a00 */
[----:B------:R-:W-:Y:S02]  /*01f0*/  @!P0 IMAD.MOV.U32 R4, RZ, RZ, R6 ;  /* 0x000000ffff048224 */ /* 0x000fe400078e0006 */
[----:B------:R-:W-:-:S09]  /*0200*/  @!P0 IMAD.MOV.U32 R5, RZ, RZ, R7 ;  /* 0x000000ffff058224 */ /* 0x000fd200078e0007 */
[----:B----4-:R-:W-:Y:S05]  /*0210*/  @P1 BRA `(.L_x_1) ;  /* 0x0000000000381947 */ /* 0x010fea0003800000 */
[----:B------:R-:W-:Y:S01]  /*0220*/  BSSY.RECONVERGENT B1, `(.L_x_2) ;  /* 0x000000c000017945 */ /* 0x000fe20003800200 */
[----:B------:R-:W-:-:S07]  /*0230*/  IMAD.MOV.U32 R11, RZ, RZ, RZ ;  /* 0x000000ffff0b7224 */ /* 0x000fce00078e00ff */
.L_x_3:
[----:B0-----:R-:W-:-:S04]  /*0240*/  LEA R6, P0, R8, UR12, 0x3 ;  /* 0x0000000c08067c11 */ /* 0x001fc8000f8018ff */
[----:B------:R-:W-:-:S06]  /*0250*/  LEA.HI.X R7, R8, UR13, R11, 0x3, P0 ;  /* 0x0000000d08077c11 */ /* 0x000fcc00080f1c0b */
[----:B------:R-:W2:Y:S01]  /*0260*/  LDG.E.64 R6, desc[UR8][R6.64] ;  /* 0x0000000806067981 */ /* 0x000ea2000c1e1b00 */
[----:B------:R-:W-:-:S05]  /*0270*/  VIADD R8, R8, UR4 ;  /* 0x0000000408087c36 */ /* 0x000fca0008000000 */
[----:B------:R-:W-:-:S04]  /*0280*/  ISETP.GE.U32.AND P0, PT, R8, UR10, PT ;  /* 0x0000000a08007c0c */ /* 0x000fc8000bf06070 */
[----:B------:R-:W-:Y:S01]  /*0290*/  ISETP.GE.U32.AND.EX P0, PT, RZ, UR11, PT, P0 ;  /* 0x0000000bff007c0c */ /* 0x000fe2000bf06100 */
[----:B--2---:R-:W-:-:S06]  /*02a0*/  DSETP.GT.AND P1, PT, R6, R4, PT ;  /* 0x000000040600722a */ /* 0x004fcc0003f24000 */
[----:B------:R-:W-:Y:S02]  /*02b0*/  FSEL R4, R6, R4, P1 ;  /* 0x0000000406047208 */ /* 0x000fe40000800000 */
[----:B------:R-:W-:-:S04]  /*02c0*/  FSEL R5, R7, R5, P1 ;  /* 0x0000000507057208 */ /* 0x000fc80000800000 */
[----:B------:R-:W-:Y:S05]  /*02d0*/  @!P0 BRA `(.L_x_3) ;  /* 0xfffffffc00d88947 */ /* 0x000fea000383ffff */
[----:B------:R-:W-:Y:S05]  /*02e0*/  BSYNC.RECONVERGENT B1 ;  /* 0x0000000000017941 */ /* 0x000fea0003800200 */
.L_x_2:
[----:B------:R1:W-:Y:S02]  /*02f0*/  STS.64 [R9], R4 ;  /* 0x0000000409007388 */ /* 0x0003e40000000a00 */
.L_x_1:
[----:B------:R-:W-:Y:S05]  /*0300*/  BSYNC.RECONVERGENT B0 ;  /* 0x0000000000007941 */ /* 0x000fea0003800200 */
.L_x_0:
[----:B------:R-:W-:Y:S01]  /*0310*/  BAR.SYNC.DEFER_BLOCKING 0x0 ;  /* 0x0000000000007b1d */ /* 0x000fe20000010000 */
[----:B------:R-:W-:Y:S02]  /*0320*/  ISETP.GE.U32.AND P1, PT, R2, 0x2, PT ;  /* 0x000000020200780c */ /* 0x000fe40003f26070 */
[----:B------:R-:W-:-:S11]  /*0330*/  ISETP.NE.AND P0, PT, R3, RZ, PT ;  /* 0x000000ff0300720c */ /* 0x000fd60003f05270 */
[----:B------:R-:W-:Y:S05]  /*0340*/  @!P1 BRA `(.L_x_4) ;  /* 0x0000000000349947 */ /* 0x000fea0003800000 */
.L_x_5:
[----:B------:R-:W-:-:S04]  /*0350*/  SHF.R.U32.HI R10, RZ, 0x1, R2 ;  /* 0x00000001ff0a7819 */ /* 0x000fc80000011602 */
[----:B------:R-:W-:-:S13]  /*0360*/  ISETP.GE.U32.AND P2, PT, R3, R10, PT ;  /* 0x0000000a0300720c */ /* 0x000fda0003f46070 */
[----:B------:R-:W-:Y:S01]  /*0370*/  @!P2 IMAD R8, R10, 0x8, R9 ;  /* 0x000000080a08a824 */ /* 0x000fe200078e0209 */
[----:B0-----:R-:W-:Y:S04]  /*0380*/  @!P2 LDS.64 R6, [R9] ;  /* 0x000000000906a984 */ /* 0x001fe80000000a00 */
[----:B-12---:R-:W0:Y:S02]  /*0390*/  @!P2 LDS.64 R4, [R8] ;  /* 0x000000000804a984 */ /* 0x006e240000000a00 */
[----:B0-----:R-:W-:-:S06]  /*03a0*/  @!P2 DSETP.GT.AND P1, PT, R4, R6, PT ;  /* 0x000000060400a22a */ /* 0x001fcc0003f24000 */
[----:B------:R-:W-:Y:S02]  /*03b0*/  @!P2 FSEL R4, R4, R6, P1 ;  /* 0x000000060404a208 */ /* 0x000fe40000800000 */
[----:B------:R-:W-:Y:S02]  /*03c0*/  @!P2 FSEL R5, R5, R7, P1 ;  /* 0x000000070505a208 */ /* 0x000fe40000800000 */
[----:B------:R-:W-:Y:S01]  /*03d0*/  ISETP.GT.U32.AND P1, PT, R2, 0x3, PT ;  /* 0x000000030200780c */ /* 0x000fe20003f24070 */
[----:B------:R-:W-:Y:S02]  /*03e0*/  IMAD.MOV.U32 R2, RZ, RZ, R10 ;  /* 0x000000ffff027224 */ /* 0x000fe400078e000a */
[----:B------:R2:W-:Y:S01]  /*03f0*/  @!P2 STS.64 [R9], R4 ;  /* 0x000000040900a388 */ /* 0x0005e20000000a00 */
[----:B------:R-:W-:Y:S09]  /*0400*/  BAR.SYNC.DEFER_BLOCKING 0x0 ;  /* 0x0000000000007b1d */ /* 0x000ff20000010000 */
[----:B------:R-:W-:Y:S05]  /*0410*/  @P1 BRA `(.L_x_5) ;  /* 0xfffffffc00cc1947 */ /* 0x000fea000383ffff */
.L_x_4:
[----:B------:R-:W-:Y:S05]  /*0420*/  @P0 EXIT ;  /* 0x000000000000094d */ /* 0x000fea0003800000 */
[----:B------:R-:W3:Y:S01]  /*0430*/  S2UR UR5, SR_CgaCtaId ;  /* 0x00000000000579c3 */ /* 0x000ee20000008800 */
[----:B------:R-:W-:-:S07]  /*0440*/  UMOV UR4, 0x400 ;  /* 0x0000040000047882 */ /* 0x000fce0000000000 */
[----:B-12---:R-:W1:Y:S01]  /*0450*/  LDC.64 R4, c[0x0][0x390] ;  /* 0x0000e400ff047b82 */ /* 0x006e620000000a00 */
[----:B---3--:R-:W-:Y:S01]  /*0460*/  ULEA UR4, UR5, UR4, 0x18 ;  /* 0x0000000405047291 */ /* 0x008fe2000f8ec0ff */
[----:B-1----:R-:W-:-:S08]  /*0470*/  IMAD.WIDE.U32 R4, R0, 0x8, R4 ;  /* 0x0000000800047825 */ /* 0x002fd000078e0004 */
[----:B------:R-:W1:Y:S04]  /*0480*/  LDS.64 R2, [UR4] ;  /* 0x00000004ff027984 */ /* 0x000e680008000a00 */
[----:B-1----:R-:W-:Y:S01]  /*0490*/  STG.E.64 desc[UR8][R4.64], R2 ;  /* 0x0000000204007986 */ /* 0x002fe2000c101b08 */
[----:B------:R-:W-:Y:S05]  /*04a0*/  EXIT ;  /* 0x000000000000794d */ /* 0x000fea0003800000 */
.L_x_6:
[----:B------:R-:W-:-:S00]  /*04b0*/  BRA `(.L_x_6) ;  /* 0xfffffffc00fc7947 */ /* 0x000fc0000383ffff */
[----:B------:R-:W-:-:S00]  /*04c0*/  NOP ;  /* 0x0000000000007918 */ /* 0x000fc00000000000 */
        /* <DEDUP_REMOVED lines=11> */
.L_x_7:


//--------------------- .nv.shared._Z4maxvPdmS_   --------------------------
	.section	.nv.shared._Z4maxvPdmS_,"aw",@nobits
	.sectionflags	@""
	.align	16
	.zero		1024


//--------------------- .nv.shared.reserved.0     --------------------------
	.section	.nv.shared.reserved.0,"aw",@nobits
	.weak		__nv_reservedSMEM_offset_0_alias
	.size		__nv_reservedSMEM_offset_0_alias, 0, 64
	.other		__nv_reservedSMEM_offset_0_alias,@"STO_CUDA_RESERVED_SHARED STV_DEFAULT"
__nv_reservedSMEM_offset_0_alias:
	.zero		0
	.zero		64


//--------------------- .nv.constant0._Z4maxvPdmS_ --------------------------
	.section	.nv.constant0._Z4maxvPdmS_,"a",@progbits
	.sectionflags	@""
	.align	4
.nv.constant0._Z4maxvPdmS_:
	.zero		920


//--------------------- SYMBOLS --------------------------

	.type		.nv.reservedSmem.offset0,@object
	.size		.nv.reservedSmem.offset0,0x4
	.type		.nv.reservedSmem.cap,@object
	.size		.nv.reservedSmem.cap,0x4
